//
// Generated by NVIDIA NVVM Compiler
//
// Compiler Build ID: CL-36424714
// Cuda compilation tools, release 13.0, V13.0.88
// Based on NVVM 20.0.0
//

.version 9.0
.target sm_100
.address_size 64

	// .globl	_Z3addPfS_S_

.visible .entry _Z3addPfS_S_(
	.param .u64 .ptr .align 1 _Z3addPfS_S__param_0,
	.param .u64 .ptr .align 1 _Z3addPfS_S__param_1,
	.param .u64 .ptr .align 1 _Z3addPfS_S__param_2
)
{
	.reg .b32 	%r<2>;
	.reg .b32 	%f<4>;
	.reg .b64 	%rd<11>;

	ld.param.u64 	%rd1, [_Z3addPfS_S__param_0];
	ld.param.u64 	%rd2, [_Z3addPfS_S__param_1];
	ld.param.u64 	%rd3, [_Z3addPfS_S__param_2];
	cvta.to.global.u64 	%rd4, %rd3;
	cvta.to.global.u64 	%rd5, %rd2;
	cvta.to.global.u64 	%rd6, %rd1;
	mov.u32 	%r1, %tid.x;
	mul.wide.u32 	%rd7, %r1, 4;
	add.s64 	%rd8, %rd6, %rd7;
	ld.global.f32 	%f1, [%rd8];
	add.s64 	%rd9, %rd5, %rd7;
	ld.global.f32 	%f2, [%rd9];
	add.f32 	%f3, %f1, %f2;
	add.s64 	%rd10, %rd4, %rd7;
	st.global.f32 	[%rd10], %f3;
	ret;

}
	// .globl	_Z10matrix_addPA3_fS0_S0_
.visible .entry _Z10matrix_addPA3_fS0_S0_(
	.param .u64 .ptr .align 1 _Z10matrix_addPA3_fS0_S0__param_0,
	.param .u64 .ptr .align 1 _Z10matrix_addPA3_fS0_S0__param_1,
	.param .u64 .ptr .align 1 _Z10matrix_addPA3_fS0_S0__param_2
)
{
	.reg .b32 	%r<3>;
	.reg .b32 	%f<4>;
	.reg .b64 	%rd<15>;

	ld.param.u64 	%rd1, [_Z10matrix_addPA3_fS0_S0__param_0];
	ld.param.u64 	%rd2, [_Z10matrix_addPA3_fS0_S0__param_1];
	ld.param.u64 	%rd3, [_Z10matrix_addPA3_fS0_S0__param_2];
	cvta.to.global.u64 	%rd4, %rd3;
	cvta.to.global.u64 	%rd5, %rd2;
	cvta.to.global.u64 	%rd6, %rd1;
	mov.u32 	%r1, %tid.x;
	mov.u32 	%r2, %tid.y;
	mul.wide.u32 	%rd7, %r1, 12;
	add.s64 	%rd8, %rd6, %rd7;
	mul.wide.u32 	%rd9, %r2, 4;
	add.s64 	%rd10, %rd8, %rd9;
	ld.global.f32 	%f1, [%rd10];
	add.s64 	%rd11, %rd5, %rd7;
	add.s64 	%rd12, %rd11, %rd9;
	ld.global.f32 	%f2, [%rd12];
	add.f32 	%f3, %f1, %f2;
	add.s64 	%rd13, %rd4, %rd7;
	add.s64 	%rd14, %rd13, %rd9;
	st.global.f32 	[%rd14], %f3;
	ret;

}


// ===== COMPILED SASS (sm_100) =====

	.target	sm_100

	.elftype	@"ET_EXEC"


//--------------------- .note.nv.tkinfo           --------------------------
	.section	.note.nv.tkinfo,"",@"SHT_NOTE"
	.sectionflags	@"SHF_NOTE_NV_TKINFO"
	.tkinfo
        /*0018*/ 	.word	0x00000002
        /*0030*/ 	.string	""
        /*0030*/ 	.string	"ptxas"
        /*0030*/ 	.string	"Cuda compilation tools, release 13.0, V13.0.88"
        /*0030*/ 	.string	"Build cuda_13.0.r13.0/compiler.36424714_0"
        /*0030*/ 	.string	"-arch sm_100 -m 64 "



//--------------------- .note.nv.cuinfo           --------------------------
	.section	.note.nv.cuinfo,"",@"SHT_NOTE"
	.sectionflags	@"SHF_NOTE_NV_CUINFO"
        /*0018*/ 	.short	0x0002
        /*001a*/ 	.short	0x0064
        /*001c*/ 	.short	0x0082
	.zero		2


//--------------------- .nv.info                  --------------------------
	.section	.nv.info,"",@"SHT_CUDA_INFO"
	.align	4


	//----- nvinfo : EIATTR_REGCOUNT
	.align		4
        /*0000*/ 	.byte	0x04, 0x2f
        /*0002*/ 	.short	(.L_1 - .L_0)
	.align		4
.L_0:
        /*0004*/ 	.word	index@(_Z3addPfS_S_)
        /*0008*/ 	.word	0x0000000c


	//----- nvinfo : EIATTR_FRAME_SIZE
	.align		4
.L_1:
        /*000c*/ 	.byte	0x04, 0x11
        /*000e*/ 	.short	(.L_3 - .L_2)
	.align		4
.L_2:
        /*0010*/ 	.word	index@(_Z3addPfS_S_)
        /*0014*/ 	.word	0x00000000


	//----- nvinfo : EIATTR_REGCOUNT
	.align		4
.L_3:
        /*0018*/ 	.byte	0x04, 0x2f
        /*001a*/ 	.short	(.L_5 - .L_4)
	.align		4
.L_4:
        /*001c*/ 	.word	index@(_Z10matrix_addPA3_fS0_S0_)
        /*0020*/ 	.word	0x0000000e


	//----- nvinfo : EIATTR_FRAME_SIZE
	.align		4
.L_5:
        /*0024*/ 	.byte	0x04, 0x11
        /*0026*/ 	.short	(.L_7 - .L_6)
	.align		4
.L_6:
        /*0028*/ 	.word	index@(_Z10matrix_addPA3_fS0_S0_)
        /*002c*/ 	.word	0x00000000


	//----- nvinfo : EIATTR_MIN_STACK_SIZE
	.align		4
.L_7:
        /*0030*/ 	.byte	0x04, 0x12
        /*0032*/ 	.short	(.L_9 - .L_8)
	.align		4
.L_8:
        /*0034*/ 	.word	index@(_Z10matrix_addPA3_fS0_S0_)
        /*0038*/ 	.word	0x00000000


	//----- nvinfo : EIATTR_MIN_STACK_SIZE
	.align		4
.L_9:
        /*003c*/ 	.byte	0x04, 0x12
        /*003e*/ 	.short	(.L_11 - .L_10)
	.align		4
.L_10:
        /*0040*/ 	.word	index@(_Z3addPfS_S_)
        /*0044*/ 	.word	0x00000000
.L_11:


//--------------------- .nv.compat                --------------------------
	.section	.nv.compat,"",@"SHT_CUDA_COMPAT_INFO"
	.align	4
        /*0000*/ 	.byte	0x02, 0x09, 0x00, 0x00, 0x02, 0x02, 0x01, 0x00, 0x02, 0x05, 0x05, 0x00, 0x03, 0x07, 0x01, 0x01
        /*0010*/ 	.byte	0x02, 0x03, 0x00, 0x00, 0x02, 0x06, 0x01, 0x00, 0x04, 0x0b, 0x08, 0x00, 0x09, 0x00, 0x00, 0x00
        /*0020*/ 	.byte	0x00, 0x00, 0x00, 0x00


//--------------------- .nv.info._Z10matrix_addPA3_fS0_S0_ --------------------------
	.section	.nv.info._Z10matrix_addPA3_fS0_S0_,"",@"SHT_CUDA_INFO"
	.sectionflags	@""
	.align	4


	//----- nvinfo : EIATTR_CUDA_API_VERSION
	.align		4
        /*0000*/ 	.byte	0x04, 0x37
        /*0002*/ 	.short	(.L_13 - .L_12)
.L_12:
        /*0004*/ 	.word	0x00000082


	//----- nvinfo : EIATTR_KPARAM_INFO
	.align		4
.L_13:
        /*0008*/ 	.byte	0x04, 0x17
        /*000a*/ 	.short	(.L_15 - .L_14)
.L_14:
        /*000c*/ 	.word	0x00000000
        /*0010*/ 	.short	0x0002
        /*0012*/ 	.short	0x0010
        /*0014*/ 	.byte	0x00, 0xf5, 0x21, 0x00


	//----- nvinfo : EIATTR_KPARAM_INFO
	.align		4
.L_15:
        /*0018*/ 	.byte	0x04, 0x17
        /*001a*/ 	.short	(.L_17 - .L_16)
.L_16:
        /*001c*/ 	.word	0x00000000
        /*0020*/ 	.short	0x0001
        /*0022*/ 	.short	0x0008
        /*0024*/ 	.byte	0x00, 0xf5, 0x21, 0x00


	//----- nvinfo : EIATTR_KPARAM_INFO
	.align		4
.L_17:
        /*0028*/ 	.byte	0x04, 0x17
        /*002a*/ 	.short	(.L_19 - .L_18)
.L_18:
        /*002c*/ 	.word	0x00000000
        /*0030*/ 	.short	0x0000
        /*0032*/ 	.short	0x0000
        /*0034*/ 	.byte	0x00, 0xf5, 0x21, 0x00


	//----- nvinfo : EIATTR_SPARSE_MMA_MASK
	.align		4
.L_19:
        /*0038*/ 	.byte	0x03, 0x50
        /*003a*/ 	.short	0x0000


	//----- nvinfo : EIATTR_MAXREG_COUNT
	.align		4
        /*003c*/ 	.byte	0x03, 0x1b
        /*003e*/ 	.short	0x00ff


	//----- nvinfo : EIATTR_MERCURY_ISA_VERSION
	.align		4
        /*0040*/ 	.byte	0x03, 0x5f
        /*0042*/ 	.short	0x0101


	//----- nvinfo : EIATTR_VRC_CTA_INIT_COUNT
	.align		4
        /*0044*/ 	.byte	0x02, 0x4a
	.zero		1
	.zero		1


	//----- nvinfo : EIATTR_EXIT_INSTR_OFFSETS
	.align		4
        /*0048*/ 	.byte	0x04, 0x1c
        /*004a*/ 	.short	(.L_21 - .L_20)


	//   ....[0]....
.L_20:
        /*004c*/ 	.word	0x00000110


	//----- nvinfo : EIATTR_CBANK_PARAM_SIZE
	.align		4
.L_21:
        /*0050*/ 	.byte	0x03, 0x19
        /*0052*/ 	.short	0x0018


	//----- nvinfo : EIATTR_PARAM_CBANK
	.align		4
        /*0054*/ 	.byte	0x04, 0x0a
        /*0056*/ 	.short	(.L_23 - .L_22)
	.align		4
.L_22:
        /*0058*/ 	.word	index@(.nv.constant0._Z10matrix_addPA3_fS0_S0_)
        /*005c*/ 	.short	0x0380
        /*005e*/ 	.short	0x0018


	//----- nvinfo : EIATTR_SW_WAR
	.align		4
.L_23:
        /*0060*/ 	.byte	0x04, 0x36
        /*0062*/ 	.short	(.L_25 - .L_24)
.L_24:
        /*0064*/ 	.word	0x00000008
.L_25:


//--------------------- .nv.info._Z3addPfS_S_     --------------------------
	.section	.nv.info._Z3addPfS_S_,"",@"SHT_CUDA_INFO"
	.sectionflags	@""
	.align	4


	//----- nvinfo : EIATTR_CUDA_API_VERSION
	.align		4
        /*0000*/ 	.byte	0x04, 0x37
        /*0002*/ 	.short	(.L_27 - .L_26)
.L_26:
        /*0004*/ 	.word	0x00000082


	//----- nvinfo : EIATTR_KPARAM_INFO
	.align		4
.L_27:
        /*0008*/ 	.byte	0x04, 0x17
        /*000a*/ 	.short	(.L_29 - .L_28)
.L_28:
        /*000c*/ 	.word	0x00000000
        /*0010*/ 	.short	0x0002
        /*0012*/ 	.short	0x0010
        /*0014*/ 	.byte	0x00, 0xf5, 0x21, 0x00


	//----- nvinfo : EIATTR_KPARAM_INFO
	.align		4
.L_29:
        /*0018*/ 	.byte	0x04, 0x17
        /*001a*/ 	.short	(.L_31 - .L_30)
.L_30:
        /*001c*/ 	.word	0x00000000
        /*0020*/ 	.short	0x0001
        /*0022*/ 	.short	0x0008
        /*0024*/ 	.byte	0x00, 0xf5, 0x21, 0x00


	//----- nvinfo : EIATTR_KPARAM_INFO
	.align		4
.L_31:
        /*0028*/ 	.byte	0x04, 0x17
        /*002a*/ 	.short	(.L_33 - .L_32)
.L_32:
        /*002c*/ 	.word	0x00000000
        /*0030*/ 	.short	0x0000
        /*0032*/ 	.short	0x0000
        /*0034*/ 	.byte	0x00, 0xf5, 0x21, 0x00


	//----- nvinfo : EIATTR_SPARSE_MMA_MASK
	.align		4
.L_33:
        /*0038*/ 	.byte	0x03, 0x50
        /*003a*/ 	.short	0x0000


	//----- nvinfo : EIATTR_MAXREG_COUNT
	.align		4
        /*003c*/ 	.byte	0x03, 0x1b
        /*003e*/ 	.short	0x00ff


	//----- nvinfo : EIATTR_MERCURY_ISA_VERSION
	.align		4
        /*0040*/ 	.byte	0x03, 0x5f
        /*0042*/ 	.short	0x0101


	//----- nvinfo : EIATTR_VRC_CTA_INIT_COUNT
	.align		4
        /*0044*/ 	.byte	0x02, 0x4a
	.zero		1
	.zero		1


	//----- nvinfo : EIATTR_EXIT_INSTR_OFFSETS
	.align		4
        /*0048*/ 	.byte	0x04, 0x1c
        /*004a*/ 	.short	(.L_35 - .L_34)


	//   ....[0]....
.L_34:
        /*004c*/ 	.word	0x000000d0


	//----- nvinfo : EIATTR_CBANK_PARAM_SIZE
	.align		4
.L_35:
        /*0050*/ 	.byte	0x03, 0x19
        /*0052*/ 	.short	0x0018


	//----- nvinfo : EIATTR_PARAM_CBANK
	.align		4
        /*0054*/ 	.byte	0x04, 0x0a
        /*0056*/ 	.short	(.L_37 - .L_36)
	.align		4
.L_36:
        /*0058*/ 	.word	index@(.nv.constant0._Z3addPfS_S_)
        /*005c*/ 	.short	0x0380
        /*005e*/ 	.short	0x0018


	//----- nvinfo : EIATTR_SW_WAR
	.align		4
.L_37:
        /*0060*/ 	.byte	0x04, 0x36
        /*0062*/ 	.short	(.L_39 - .L_38)
.L_38:
        /*0064*/ 	.word	0x00000008
.L_39:


//--------------------- .nv.callgraph             --------------------------
	.section	.nv.callgraph,"",@"SHT_CUDA_CALLGRAPH"
	.align	4
	.sectionentsize	8
	.align		4
        /*0000*/ 	.word	0x00000000
	.align		4
        /*0004*/ 	.word	0xffffffff
	.align		4
        /*0008*/ 	.word	0x00000000
	.align		4
        /*000c*/ 	.word	0xfffffffe
	.align		4
        /*0010*/ 	.word	0x00000000
	.align		4
        /*0014*/ 	.word	0xfffffffd
	.align		4
        /*0018*/ 	.word	0x00000000
	.align		4
        /*001c*/ 	.word	0xfffffffc


//--------------------- .text._Z10matrix_addPA3_fS0_S0_ --------------------------
	.section	.text._Z10matrix_addPA3_fS0_S0_,"ax",@progbits
	.align	128
        .global         _Z10matrix_addPA3_fS0_S0_
        .type           _Z10matrix_addPA3_fS0_S0_,@function
        .size           _Z10matrix_addPA3_fS0_S0_,(.L_x_2 - _Z10matrix_addPA3_fS0_S0_)
        .other          _Z10matrix_addPA3_fS0_S0_,@"STO_CUDA_ENTRY STV_DEFAULT"
_Z10matrix_addPA3_fS0_S0_:
.text._Z10matrix_addPA3_fS0_S0_:
[----:B------:R-:W-:Y:S01]  /*0000*/  LDC R1, c[0x0][0x37c] ;  /* 0x0000df00ff017b82 */ /* 0x000fe20000000800 */
[----:B------:R-:W0:Y:S07]  /*0010*/  S2R R9, SR_TID.X ;  /* 0x0000000000097919 */ /* 0x000e2e0000002100 */
[----:B------:R-:W0:Y:S01]  /*0020*/  LDC.64 R2, c[0x0][0x380] ;  /* 0x0000e000ff027b82 */ /* 0x000e220000000a00 */
[----:B------:R-:W1:Y:S01]  /*0030*/  LDCU.64 UR4, c[0x0][0x358] ;  /* 0x00006b00ff0477ac */ /* 0x000e620008000a00 */
[----:B------:R-:W2:Y:S06]  /*0040*/  S2R R11, SR_TID.Y ;  /* 0x00000000000b7919 */ /* 0x000eac0000002200 */
[----:B------:R-:W3:Y:S08]  /*0050*/  LDC.64 R4, c[0x0][0x388] ;  /* 0x0000e200ff047b82 */ /* 0x000ef00000000a00 */
[----:B------:R-:W4:Y:S01]  /*0060*/  LDC.64 R6, c[0x0][0x390] ;  /* 0x0000e400ff067b82 */ /* 0x000f220000000a00 */
[----:B0-----:R-:W-:-:S04]  /*0070*/  IMAD.WIDE.U32 R2, R9, 0xc, R2 ;  /* 0x0000000c09027825 */ /* 0x001fc800078e0002 */
[----:B---3--:R-:W-:-:S04]  /*0080*/  IMAD.WIDE.U32 R4, R9, 0xc, R4 ;  /* 0x0000000c09047825 */ /* 0x008fc800078e0004 */
[----:B--2---:R-:W-:-:S04]  /*0090*/  IMAD.WIDE.U32 R2, R11, 0x4, R2 ;  /* 0x000000040b027825 */ /* 0x004fc800078e0002 */
[----:B------:R-:W-:Y:S02]  /*00a0*/  IMAD.WIDE.U32 R4, R11, 0x4, R4 ;  /* 0x000000040b047825 */ /* 0x000fe400078e0004 */
[----:B-1----:R-:W2:Y:S04]  /*00b0*/  LDG.E R2, desc[UR4][R2.64] ;  /* 0x0000000402027981 */ /* 0x002ea8000c1e1900 */
[----:B------:R-:W2:Y:S01]  /*00c0*/  LDG.E R5, desc[UR4][R4.64] ;  /* 0x0000000404057981 */ /* 0x000ea2000c1e1900 */
[----:B----4-:R-:W-:-:S04]  /*00d0*/  IMAD.WIDE.U32 R6, R9, 0xc, R6 ;  /* 0x0000000c09067825 */ /* 0x010fc800078e0006 */
[----:B------:R-:W-:-:S04]  /*00e0*/  IMAD.WIDE.U32 R6, R11, 0x4, R6 ;  /* 0x000000040b067825 */ /* 0x000fc800078e0006 */
[----:B--2---:R-:W-:-:S05]  /*00f0*/  FADD R9, R2, R5 ;  /* 0x0000000502097221 */ /* 0x004fca0000000000 */
[----:B------:R-:W-:Y:S01]  /*0100*/  STG.E desc[UR4][R6.64], R9 ;  /* 0x0000000906007986 */ /* 0x000fe2000c101904 */
[----:B------:R-:W-:Y:S05]  /*0110*/  EXIT ;  /* 0x000000000000794d */ /* 0x000fea0003800000 */
.L_x_0:
[----:B------:R-:W-:-:S00]  /*0120*/  BRA `(.L_x_0) ;  /* 0xfffffffc00fc7947 */ /* 0x000fc0000383ffff */
[----:B------:R-:W-:-:S00]  /*0130*/  NOP ;  /* 0x0000000000007918 */ /* 0x000fc00000000000 */
        /* <DEDUP_REMOVED lines=12> */
.L_x_2:


//--------------------- .text._Z3addPfS_S_        --------------------------
	.section	.text._Z3addPfS_S_,"ax",@progbits
	.align	128
        .global         _Z3addPfS_S_
        .type           _Z3addPfS_S_,@function
        .size           _Z3addPfS_S_,(.L_x_3 - _Z3addPfS_S_)
        .other          _Z3addPfS_S_,@"STO_CUDA_ENTRY STV_DEFAULT"
_Z3addPfS_S_:
.text._Z3addPfS_S_:
[----:B------:R-:W-:Y:S01]  /*0000*/  LDC R1, c[0x0][0x37c] ;  /* 0x0000df00ff017b82 */ /* 0x000fe20000000800 */
[----:B------:R-:W0:Y:S07]  /*0010*/  S2R R9, SR_TID.X ;  /* 0x0000000000097919 */ /* 0x000e2e0000002100 */
[----:B------:R-:W0:Y:S01]  /*0020*/  LDC.64 R2, c[0x0][0x380] ;  /* 0x0000e000ff027b82 */ /* 0x000e220000000a00 */
[----:B------:R-:W1:Y:S07]  /*0030*/  LDCU.64 UR4, c[0x0][0x358] ;  /* 0x00006b00ff0477ac */ /* 0x000e6e0008000a00 */
[----:B------:R-:W2:Y:S08]  /*0040*/  LDC.64 R4, c[0x0][0x388] ;  /* 0x0000e200ff047b82 */ /* 0x000eb00000000a00 */
[----:B------:R-:W3:Y:S01]  /*0050*/  LDC.64 R6, c[0x0][0x390] ;  /* 0x0000e400ff067b82 */ /* 0x000ee20000000a00 */
[----:B0-----:R-:W-:-:S04]  /*0060*/  IMAD.WIDE.U32 R2, R9, 0x4, R2 ;  /* 0x0000000409027825 */ /* 0x001fc800078e0002 */
[C---:B--2---:R-:W-:Y:S02]  /*0070*/  IMAD.WIDE.U32 R4, R9.reuse, 0x4, R4 ;  /* 0x0000000409047825 */ /* 0x044fe400078e0004 */
[----:B-1----:R-:W2:Y:S04]  /*0080*/  LDG.E R2, desc[UR4][R2.64] ;  /* 0x0000000402027981 */ /* 0x002ea8000c1e1900 */
[----:B------:R-:W2:Y:S01]  /*0090*/  LDG.E R5, desc[UR4][R4.64] ;  /* 0x0000000404057981 */ /* 0x000ea2000c1e1900 */
[----:B---3--:R-:W-:-:S04]  /*00a0*/  IMAD.WIDE.U32 R6, R9, 0x4, R6 ;  /* 0x0000000409067825 */ /* 0x008fc800078e0006 */
[----:B--2---:R-:W-:-:S05]  /*00b0*/  FADD R9, R2, R5 ;  /* 0x0000000502097221 */ /* 0x004fca0000000000 */
[----:B------:R-:W-:Y:S01]  /*00c0*/  STG.E desc[UR4][R6.64], R9 ;  /* 0x0000000906007986 */ /* 0x000fe2000c101904 */
[----:B------:R-:W-:Y:S05]  /*00d0*/  EXIT ;  /* 0x000000000000794d */ /* 0x000fea0003800000 */
.L_x_1:
        /* <DEDUP_REMOVED lines=10> */
.L_x_3:


//--------------------- .nv.shared.reserved.0     --------------------------
	.section	.nv.shared.reserved.0,"aw",@nobits
	.weak		__nv_reservedSMEM_offset_0_alias
	.size		__nv_reservedSMEM_offset_0_alias, 0, 64
	.other		__nv_reservedSMEM_offset_0_alias,@"STO_CUDA_RESERVED_SHARED STV_DEFAULT"
__nv_reservedSMEM_offset_0_alias:
	.zero		0
	.zero		64


//--------------------- .nv.constant0._Z10matrix_addPA3_fS0_S0_ --------------------------
	.section	.nv.constant0._Z10matrix_addPA3_fS0_S0_,"a",@progbits
	.sectionflags	@""
	.align	4
.nv.constant0._Z10matrix_addPA3_fS0_S0_:
	.zero		920


//--------------------- .nv.constant0._Z3addPfS_S_ --------------------------
	.section	.nv.constant0._Z3addPfS_S_,"a",@progbits
	.sectionflags	@""
	.align	4
.nv.constant0._Z3addPfS_S_:
	.zero		920


//--------------------- SYMBOLS --------------------------

	.type		.nv.reservedSmem.offset0,@object
	.size		.nv.reservedSmem.offset0,0x4
